//
// Generated by NVIDIA NVVM Compiler
//
// Compiler Build ID: CL-36424714
// Cuda compilation tools, release 13.0, V13.0.88
// Based on NVVM 20.0.0
//

.version 9.0
.target sm_100
.address_size 64

	// .globl	_Z9RG10toBW8PsPcii

.visible .entry _Z9RG10toBW8PsPcii(
	.param .u64 .ptr .align 1 _Z9RG10toBW8PsPcii_param_0,
	.param .u64 .ptr .align 1 _Z9RG10toBW8PsPcii_param_1,
	.param .u32 _Z9RG10toBW8PsPcii_param_2,
	.param .u32 _Z9RG10toBW8PsPcii_param_3
)
{
	.reg .pred 	%p<4>;
	.reg .b16 	%rs<3>;
	.reg .b32 	%r<14>;
	.reg .b64 	%rd<9>;

	ld.param.u64 	%rd1, [_Z9RG10toBW8PsPcii_param_0];
	ld.param.u64 	%rd2, [_Z9RG10toBW8PsPcii_param_1];
	ld.param.u32 	%r3, [_Z9RG10toBW8PsPcii_param_2];
	ld.param.u32 	%r4, [_Z9RG10toBW8PsPcii_param_3];
	mov.u32 	%r6, %tid.x;
	mov.u32 	%r7, %ctaid.x;
	shl.b32 	%r8, %r7, 5;
	add.s32 	%r1, %r8, %r6;
	mov.u32 	%r9, %tid.y;
	mov.u32 	%r10, %ctaid.y;
	shl.b32 	%r11, %r10, 5;
	add.s32 	%r12, %r11, %r9;
	setp.ge.s32 	%p1, %r1, %r3;
	setp.ge.s32 	%p2, %r12, %r4;
	or.pred  	%p3, %p1, %p2;
	@%p3 bra 	$L__BB0_2;
	cvta.to.global.u64 	%rd3, %rd1;
	cvta.to.global.u64 	%rd4, %rd2;
	mad.lo.s32 	%r13, %r3, %r12, %r1;
	cvt.s64.s32 	%rd5, %r13;
	mul.wide.s32 	%rd6, %r13, 2;
	add.s64 	%rd7, %rd3, %rd6;
	ld.global.u16 	%rs1, [%rd7];
	shr.u16 	%rs2, %rs1, 2;
	add.s64 	%rd8, %rd4, %rd5;
	st.global.u8 	[%rd8], %rs2;
$L__BB0_2:
	ret;

}


// ===== COMPILED SASS (sm_100) =====

	.target	sm_100

	.elftype	@"ET_EXEC"


//--------------------- .note.nv.tkinfo           --------------------------
	.section	.note.nv.tkinfo,"",@"SHT_NOTE"
	.sectionflags	@"SHF_NOTE_NV_TKINFO"
	.tkinfo
        /*0018*/ 	.word	0x00000002
        /*0030*/ 	.string	""
        /*0030*/ 	.string	"ptxas"
        /*0030*/ 	.string	"Cuda compilation tools, release 13.0, V13.0.88"
        /*0030*/ 	.string	"Build cuda_13.0.r13.0/compiler.36424714_0"
        /*0030*/ 	.string	"-arch sm_100 -m 64 "



//--------------------- .note.nv.cuinfo           --------------------------
	.section	.note.nv.cuinfo,"",@"SHT_NOTE"
	.sectionflags	@"SHF_NOTE_NV_CUINFO"
        /*0018*/ 	.short	0x0002
        /*001a*/ 	.short	0x0064
        /*001c*/ 	.short	0x0082
	.zero		2


//--------------------- .nv.info                  --------------------------
	.section	.nv.info,"",@"SHT_CUDA_INFO"
	.align	4


	//----- nvinfo : EIATTR_REGCOUNT
	.align		4
        /*0000*/ 	.byte	0x04, 0x2f
        /*0002*/ 	.short	(.L_1 - .L_0)
	.align		4
.L_0:
        /*0004*/ 	.word	index@(_Z9RG10toBW8PsPcii)
        /*0008*/ 	.word	0x0000000a


	//----- nvinfo : EIATTR_FRAME_SIZE
	.align		4
.L_1:
        /*000c*/ 	.byte	0x04, 0x11
        /*000e*/ 	.short	(.L_3 - .L_2)
	.align		4
.L_2:
        /*0010*/ 	.word	index@(_Z9RG10toBW8PsPcii)
        /*0014*/ 	.word	0x00000000


	//----- nvinfo : EIATTR_MIN_STACK_SIZE
	.align		4
.L_3:
        /*0018*/ 	.byte	0x04, 0x12
        /*001a*/ 	.short	(.L_5 - .L_4)
	.align		4
.L_4:
        /*001c*/ 	.word	index@(_Z9RG10toBW8PsPcii)
        /*0020*/ 	.word	0x00000000
.L_5:


//--------------------- .nv.compat                --------------------------
	.section	.nv.compat,"",@"SHT_CUDA_COMPAT_INFO"
	.align	4
        /*0000*/ 	.byte	0x02, 0x09, 0x00, 0x00, 0x02, 0x02, 0x01, 0x00, 0x02, 0x05, 0x05, 0x00, 0x03, 0x07, 0x01, 0x01
        /*0010*/ 	.byte	0x02, 0x03, 0x00, 0x00, 0x02, 0x06, 0x01, 0x00, 0x04, 0x0b, 0x08, 0x00, 0x09, 0x00, 0x00, 0x00
        /*0020*/ 	.byte	0x00, 0x00, 0x00, 0x00


//--------------------- .nv.info._Z9RG10toBW8PsPcii --------------------------
	.section	.nv.info._Z9RG10toBW8PsPcii,"",@"SHT_CUDA_INFO"
	.sectionflags	@""
	.align	4


	//----- nvinfo : EIATTR_CUDA_API_VERSION
	.align		4
        /*0000*/ 	.byte	0x04, 0x37
        /*0002*/ 	.short	(.L_7 - .L_6)
.L_6:
        /*0004*/ 	.word	0x00000082


	//----- nvinfo : EIATTR_KPARAM_INFO
	.align		4
.L_7:
        /*0008*/ 	.byte	0x04, 0x17
        /*000a*/ 	.short	(.L_9 - .L_8)
.L_8:
        /*000c*/ 	.word	0x00000000
        /*0010*/ 	.short	0x0003
        /*0012*/ 	.short	0x0014
        /*0014*/ 	.byte	0x00, 0xf0, 0x11, 0x00


	//----- nvinfo : EIATTR_KPARAM_INFO
	.align		4
.L_9:
        /*0018*/ 	.byte	0x04, 0x17
        /*001a*/ 	.short	(.L_11 - .L_10)
.L_10:
        /*001c*/ 	.word	0x00000000
        /*0020*/ 	.short	0x0002
        /*0022*/ 	.short	0x0010
        /*0024*/ 	.byte	0x00, 0xf0, 0x11, 0x00


	//----- nvinfo : EIATTR_KPARAM_INFO
	.align		4
.L_11:
        /*0028*/ 	.byte	0x04, 0x17
        /*002a*/ 	.short	(.L_13 - .L_12)
.L_12:
        /*002c*/ 	.word	0x00000000
        /*0030*/ 	.short	0x0001
        /*0032*/ 	.short	0x0008
        /*0034*/ 	.byte	0x00, 0xf5, 0x21, 0x00


	//----- nvinfo : EIATTR_KPARAM_INFO
	.align		4
.L_13:
        /*0038*/ 	.byte	0x04, 0x17
        /*003a*/ 	.short	(.L_15 - .L_14)
.L_14:
        /*003c*/ 	.word	0x00000000
        /*0040*/ 	.short	0x0000
        /*0042*/ 	.short	0x0000
        /*0044*/ 	.byte	0x00, 0xf5, 0x21, 0x00


	//----- nvinfo : EIATTR_SPARSE_MMA_MASK
	.align		4
.L_15:
        /*0048*/ 	.byte	0x03, 0x50
        /*004a*/ 	.short	0x0000


	//----- nvinfo : EIATTR_MAXREG_COUNT
	.align		4
        /*004c*/ 	.byte	0x03, 0x1b
        /*004e*/ 	.short	0x00ff


	//----- nvinfo : EIATTR_MERCURY_ISA_VERSION
	.align		4
        /*0050*/ 	.byte	0x03, 0x5f
        /*0052*/ 	.short	0x0101


	//----- nvinfo : EIATTR_VRC_CTA_INIT_COUNT
	.align		4
        /*0054*/ 	.byte	0x02, 0x4a
	.zero		1
	.zero		1


	//----- nvinfo : EIATTR_EXIT_INSTR_OFFSETS
	.align		4
        /*0058*/ 	.byte	0x04, 0x1c
        /*005a*/ 	.short	(.L_17 - .L_16)


	//   ....[0]....
.L_16:
        /*005c*/ 	.word	0x000000a0


	//   ....[1]....
        /*0060*/ 	.word	0x00000150


	//----- nvinfo : EIATTR_CBANK_PARAM_SIZE
	.align		4
.L_17:
        /*0064*/ 	.byte	0x03, 0x19
        /*0066*/ 	.short	0x0018


	//----- nvinfo : EIATTR_PARAM_CBANK
	.align		4
        /*0068*/ 	.byte	0x04, 0x0a
        /*006a*/ 	.short	(.L_19 - .L_18)
	.align		4
.L_18:
        /*006c*/ 	.word	index@(.nv.constant0._Z9RG10toBW8PsPcii)
        /*0070*/ 	.short	0x0380
        /*0072*/ 	.short	0x0018


	//----- nvinfo : EIATTR_SW_WAR
	.align		4
.L_19:
        /*0074*/ 	.byte	0x04, 0x36
        /*0076*/ 	.short	(.L_21 - .L_20)
.L_20:
        /*0078*/ 	.word	0x00000008
.L_21:


//--------------------- .nv.callgraph             --------------------------
	.section	.nv.callgraph,"",@"SHT_CUDA_CALLGRAPH"
	.align	4
	.sectionentsize	8
	.align		4
        /*0000*/ 	.word	0x00000000
	.align		4
        /*0004*/ 	.word	0xffffffff
	.align		4
        /*0008*/ 	.word	0x00000000
	.align		4
        /*000c*/ 	.word	0xfffffffe
	.align		4
        /*0010*/ 	.word	0x00000000
	.align		4
        /*0014*/ 	.word	0xfffffffd
	.align		4
        /*0018*/ 	.word	0x00000000
	.align		4
        /*001c*/ 	.word	0xfffffffc


//--------------------- .text._Z9RG10toBW8PsPcii  --------------------------
	.section	.text._Z9RG10toBW8PsPcii,"ax",@progbits
	.align	128
        .global         _Z9RG10toBW8PsPcii
        .type           _Z9RG10toBW8PsPcii,@function
        .size           _Z9RG10toBW8PsPcii,(.L_x_1 - _Z9RG10toBW8PsPcii)
        .other          _Z9RG10toBW8PsPcii,@"STO_CUDA_ENTRY STV_DEFAULT"
_Z9RG10toBW8PsPcii:
.text._Z9RG10toBW8PsPcii:
[----:B------:R-:W-:Y:S01]  /*0000*/  LDC R1, c[0x0][0x37c] ;  /* 0x0000df00ff017b82 */ /* 0x000fe20000000800 */
[----:B------:R-:W0:Y:S01]  /*0010*/  S2R R5, SR_TID.Y ;  /* 0x0000000000057919 */ /* 0x000e220000002200 */
[----:B------:R-:W1:Y:S01]  /*0020*/  LDCU.64 UR6, c[0x0][0x390] ;  /* 0x00007200ff0677ac */ /* 0x000e620008000a00 */
[----:B------:R-:W0:Y:S01]  /*0030*/  S2R R2, SR_CTAID.Y ;  /* 0x0000000000027919 */ /* 0x000e220000002600 */
[----:B------:R-:W2:Y:S01]  /*0040*/  S2R R0, SR_TID.X ;  /* 0x0000000000007919 */ /* 0x000ea20000002100 */
[----:B------:R-:W2:Y:S01]  /*0050*/  S2R R3, SR_CTAID.X ;  /* 0x0000000000037919 */ /* 0x000ea20000002500 */
[----:B0-----:R-:W-:-:S05]  /*0060*/  IMAD R5, R2, 0x20, R5 ;  /* 0x0000002002057824 */ /* 0x001fca00078e0205 */
[----:B-1----:R-:W-:Y:S01]  /*0070*/  ISETP.GE.AND P0, PT, R5, UR7, PT ;  /* 0x0000000705007c0c */ /* 0x002fe2000bf06270 */
[----:B--2---:R-:W-:-:S05]  /*0080*/  IMAD R0, R3, 0x20, R0 ;  /* 0x0000002003007824 */ /* 0x004fca00078e0200 */
[----:B------:R-:W-:-:S13]  /*0090*/  ISETP.GE.OR P0, PT, R0, UR6, P0 ;  /* 0x0000000600007c0c */ /* 0x000fda0008706670 */
[----:B------:R-:W-:Y:S05]  /*00a0*/  @P0 EXIT ;  /* 0x000000000000094d */ /* 0x000fea0003800000 */
[----:B------:R-:W0:Y:S01]  /*00b0*/  LDC.64 R2, c[0x0][0x380] ;  /* 0x0000e000ff027b82 */ /* 0x000e220000000a00 */
[----:B------:R-:W1:Y:S01]  /*00c0*/  LDCU.64 UR4, c[0x0][0x358] ;  /* 0x00006b00ff0477ac */ /* 0x000e620008000a00 */
[----:B------:R-:W-:Y:S01]  /*00d0*/  IMAD R5, R5, UR6, R0 ;  /* 0x0000000605057c24 */ /* 0x000fe2000f8e0200 */
[----:B------:R-:W2:Y:S03]  /*00e0*/  LDCU.64 UR8, c[0x0][0x388] ;  /* 0x00007100ff0877ac */ /* 0x000ea60008000a00 */
[----:B0-----:R-:W-:-:S06]  /*00f0*/  IMAD.WIDE R2, R5, 0x2, R2 ;  /* 0x0000000205027825 */ /* 0x001fcc00078e0202 */
[----:B-1----:R-:W3:Y:S01]  /*0100*/  LDG.E.U16 R2, desc[UR4][R2.64] ;  /* 0x0000000402027981 */ /* 0x002ee2000c1e1500 */
[----:B--2---:R-:W-:-:S04]  /*0110*/  IADD3 R4, P0, PT, R5, UR8, RZ ;  /* 0x0000000805047c10 */ /* 0x004fc8000ff1e0ff */
[----:B------:R-:W-:Y:S02]  /*0120*/  LEA.HI.X.SX32 R5, R5, UR9, 0x1, P0 ;  /* 0x0000000905057c11 */ /* 0x000fe400080f0eff */
[----:B---3--:R-:W-:-:S05]  /*0130*/  SHF.R.U32.HI R7, RZ, 0x2, R2 ;  /* 0x00000002ff077819 */ /* 0x008fca0000011602 */
[----:B------:R-:W-:Y:S01]  /*0140*/  STG.E.U8 desc[UR4][R4.64], R7 ;  /* 0x0000000704007986 */ /* 0x000fe2000c101104 */
[----:B------:R-:W-:Y:S05]  /*0150*/  EXIT ;  /* 0x000000000000794d */ /* 0x000fea0003800000 */
.L_x_0:
[----:B------:R-:W-:-:S00]  /*0160*/  BRA `(.L_x_0) ;  /* 0xfffffffc00fc7947 */ /* 0x000fc0000383ffff */
[----:B------:R-:W-:-:S00]  /*0170*/  NOP ;  /* 0x0000000000007918 */ /* 0x000fc00000000000 */
        /* <DEDUP_REMOVED lines=8> */
.L_x_1:


//--------------------- .nv.shared.reserved.0     --------------------------
	.section	.nv.shared.reserved.0,"aw",@nobits
	.weak		__nv_reservedSMEM_offset_0_alias
	.size		__nv_reservedSMEM_offset_0_alias, 0, 64
	.other		__nv_reservedSMEM_offset_0_alias,@"STO_CUDA_RESERVED_SHARED STV_DEFAULT"
__nv_reservedSMEM_offset_0_alias:
	.zero		0
	.zero		64


//--------------------- .nv.constant0._Z9RG10toBW8PsPcii --------------------------
	.section	.nv.constant0._Z9RG10toBW8PsPcii,"a",@progbits
	.sectionflags	@""
	.align	4
.nv.constant0._Z9RG10toBW8PsPcii:
	.zero		920


//--------------------- SYMBOLS --------------------------

	.type		.nv.reservedSmem.offset0,@object
	.size		.nv.reservedSmem.offset0,0x4
